//
// Generated by NVIDIA NVVM Compiler
//
// Compiler Build ID: CL-36424714
// Cuda compilation tools, release 13.0, V13.0.88
// Based on NVVM 20.0.0
//

.version 9.0
.target sm_100
.address_size 64

	// .globl	_Z9shiftLeftPfi

.visible .entry _Z9shiftLeftPfi(
	.param .u64 .ptr .align 1 _Z9shiftLeftPfi_param_0,
	.param .u32 _Z9shiftLeftPfi_param_1
)
{
	.reg .pred 	%p<2>;
	.reg .b32 	%r<7>;
	.reg .b32 	%f<3>;
	.reg .b64 	%rd<5>;

	ld.param.u64 	%rd1, [_Z9shiftLeftPfi_param_0];
	ld.param.u32 	%r2, [_Z9shiftLeftPfi_param_1];
	mov.u32 	%r3, %tid.x;
	mov.u32 	%r4, %ctaid.x;
	mov.u32 	%r5, %ntid.x;
	mad.lo.s32 	%r1, %r4, %r5, %r3;
	setp.ge.s32 	%p1, %r1, %r2;
	@%p1 bra 	$L__BB0_2;
	cvta.to.global.u64 	%rd2, %rd1;
	mul.wide.s32 	%rd3, %r1, 4;
	add.s64 	%rd4, %rd2, %rd3;
	ld.global.f32 	%f1, [%rd4+4];
	cvt.rzi.s32.f32 	%r6, %f1;
	bar.sync 	0;
	cvt.rn.f32.s32 	%f2, %r6;
	st.global.f32 	[%rd4], %f2;
	bar.sync 	0;
$L__BB0_2:
	ret;

}


// ===== COMPILED SASS (sm_100) =====

	.target	sm_100

	.elftype	@"ET_EXEC"


//--------------------- .note.nv.tkinfo           --------------------------
	.section	.note.nv.tkinfo,"",@"SHT_NOTE"
	.sectionflags	@"SHF_NOTE_NV_TKINFO"
	.tkinfo
        /*0018*/ 	.word	0x00000002
        /*0030*/ 	.string	""
        /*0030*/ 	.string	"ptxas"
        /*0030*/ 	.string	"Cuda compilation tools, release 13.0, V13.0.88"
        /*0030*/ 	.string	"Build cuda_13.0.r13.0/compiler.36424714_0"
        /*0030*/ 	.string	"-arch sm_100 -m 64 "



//--------------------- .note.nv.cuinfo           --------------------------
	.section	.note.nv.cuinfo,"",@"SHT_NOTE"
	.sectionflags	@"SHF_NOTE_NV_CUINFO"
        /*0018*/ 	.short	0x0002
        /*001a*/ 	.short	0x0064
        /*001c*/ 	.short	0x0082
	.zero		2


//--------------------- .nv.info                  --------------------------
	.section	.nv.info,"",@"SHT_CUDA_INFO"
	.align	4


	//----- nvinfo : EIATTR_REGCOUNT
	.align		4
        /*0000*/ 	.byte	0x04, 0x2f
        /*0002*/ 	.short	(.L_1 - .L_0)
	.align		4
.L_0:
        /*0004*/ 	.word	index@(_Z9shiftLeftPfi)
        /*0008*/ 	.word	0x00000008


	//----- nvinfo : EIATTR_FRAME_SIZE
	.align		4
.L_1:
        /*000c*/ 	.byte	0x04, 0x11
        /*000e*/ 	.short	(.L_3 - .L_2)
	.align		4
.L_2:
        /*0010*/ 	.word	index@(_Z9shiftLeftPfi)
        /*0014*/ 	.word	0x00000000


	//----- nvinfo : EIATTR_MIN_STACK_SIZE
	.align		4
.L_3:
        /*0018*/ 	.byte	0x04, 0x12
        /*001a*/ 	.short	(.L_5 - .L_4)
	.align		4
.L_4:
        /*001c*/ 	.word	index@(_Z9shiftLeftPfi)
        /*0020*/ 	.word	0x00000000
.L_5:


//--------------------- .nv.compat                --------------------------
	.section	.nv.compat,"",@"SHT_CUDA_COMPAT_INFO"
	.align	4
        /*0000*/ 	.byte	0x02, 0x09, 0x00, 0x00, 0x02, 0x02, 0x01, 0x00, 0x02, 0x05, 0x05, 0x00, 0x03, 0x07, 0x01, 0x01
        /*0010*/ 	.byte	0x02, 0x03, 0x00, 0x00, 0x02, 0x06, 0x01, 0x00, 0x04, 0x0b, 0x08, 0x00, 0x09, 0x00, 0x00, 0x00
        /*0020*/ 	.byte	0x00, 0x00, 0x00, 0x00


//--------------------- .nv.info._Z9shiftLeftPfi  --------------------------
	.section	.nv.info._Z9shiftLeftPfi,"",@"SHT_CUDA_INFO"
	.sectionflags	@""
	.align	4


	//----- nvinfo : EIATTR_CUDA_API_VERSION
	.align		4
        /*0000*/ 	.byte	0x04, 0x37
        /*0002*/ 	.short	(.L_7 - .L_6)
.L_6:
        /*0004*/ 	.word	0x00000082


	//----- nvinfo : EIATTR_KPARAM_INFO
	.align		4
.L_7:
        /*0008*/ 	.byte	0x04, 0x17
        /*000a*/ 	.short	(.L_9 - .L_8)
.L_8:
        /*000c*/ 	.word	0x00000000
        /*0010*/ 	.short	0x0001
        /*0012*/ 	.short	0x0008
        /*0014*/ 	.byte	0x00, 0xf0, 0x11, 0x00


	//----- nvinfo : EIATTR_KPARAM_INFO
	.align		4
.L_9:
        /*0018*/ 	.byte	0x04, 0x17
        /*001a*/ 	.short	(.L_11 - .L_10)
.L_10:
        /*001c*/ 	.word	0x00000000
        /*0020*/ 	.short	0x0000
        /*0022*/ 	.short	0x0000
        /*0024*/ 	.byte	0x00, 0xf5, 0x21, 0x00


	//----- nvinfo : EIATTR_SPARSE_MMA_MASK
	.align		4
.L_11:
        /*0028*/ 	.byte	0x03, 0x50
        /*002a*/ 	.short	0x0000


	//----- nvinfo : EIATTR_MAXREG_COUNT
	.align		4
        /*002c*/ 	.byte	0x03, 0x1b
        /*002e*/ 	.short	0x00ff


	//----- nvinfo : EIATTR_NUM_BARRIERS
	.align		4
        /*0030*/ 	.byte	0x02, 0x4c
        /*0032*/ 	.byte	0x01
	.zero		1


	//----- nvinfo : EIATTR_MERCURY_ISA_VERSION
	.align		4
        /*0034*/ 	.byte	0x03, 0x5f
        /*0036*/ 	.short	0x0101


	//----- nvinfo : EIATTR_VRC_CTA_INIT_COUNT
	.align		4
        /*0038*/ 	.byte	0x02, 0x4a
	.zero		1
	.zero		1


	//----- nvinfo : EIATTR_EXIT_INSTR_OFFSETS
	.align		4
        /*003c*/ 	.byte	0x04, 0x1c
        /*003e*/ 	.short	(.L_13 - .L_12)


	//   ....[0]....
.L_12:
        /*0040*/ 	.word	0x00000070


	//   ....[1]....
        /*0044*/ 	.word	0x00000110


	//----- nvinfo : EIATTR_CBANK_PARAM_SIZE
	.align		4
.L_13:
        /*0048*/ 	.byte	0x03, 0x19
        /*004a*/ 	.short	0x000c


	//----- nvinfo : EIATTR_PARAM_CBANK
	.align		4
        /*004c*/ 	.byte	0x04, 0x0a
        /*004e*/ 	.short	(.L_15 - .L_14)
	.align		4
.L_14:
        /*0050*/ 	.word	index@(.nv.constant0._Z9shiftLeftPfi)
        /*0054*/ 	.short	0x0380
        /*0056*/ 	.short	0x000c


	//----- nvinfo : EIATTR_SW_WAR
	.align		4
.L_15:
        /*0058*/ 	.byte	0x04, 0x36
        /*005a*/ 	.short	(.L_17 - .L_16)
.L_16:
        /*005c*/ 	.word	0x00000008
.L_17:


//--------------------- .nv.callgraph             --------------------------
	.section	.nv.callgraph,"",@"SHT_CUDA_CALLGRAPH"
	.align	4
	.sectionentsize	8
	.align		4
        /*0000*/ 	.word	0x00000000
	.align		4
        /*0004*/ 	.word	0xffffffff
	.align		4
        /*0008*/ 	.word	0x00000000
	.align		4
        /*000c*/ 	.word	0xfffffffe
	.align		4
        /*0010*/ 	.word	0x00000000
	.align		4
        /*0014*/ 	.word	0xfffffffd
	.align		4
        /*0018*/ 	.word	0x00000000
	.align		4
        /*001c*/ 	.word	0xfffffffc


//--------------------- .text._Z9shiftLeftPfi     --------------------------
	.section	.text._Z9shiftLeftPfi,"ax",@progbits
	.align	128
        .global         _Z9shiftLeftPfi
        .type           _Z9shiftLeftPfi,@function
        .size           _Z9shiftLeftPfi,(.L_x_1 - _Z9shiftLeftPfi)
        .other          _Z9shiftLeftPfi,@"STO_CUDA_ENTRY STV_DEFAULT"
_Z9shiftLeftPfi:
.text._Z9shiftLeftPfi:
[----:B------:R-:W-:Y:S01]  /*0000*/  LDC R1, c[0x0][0x37c] ;  /* 0x0000df00ff017b82 */ /* 0x000fe20000000800 */
[----:B------:R-:W0:Y:S07]  /*0010*/  S2R R5, SR_TID.X ;  /* 0x0000000000057919 */ /* 0x000e2e0000002100 */
[----:B------:R-:W0:Y:S01]  /*0020*/  S2UR UR4, SR_CTAID.X ;  /* 0x00000000000479c3 */ /* 0x000e220000002500 */
[----:B------:R-:W1:Y:S07]  /*0030*/  LDCU UR5, c[0x0][0x388] ;  /* 0x00007100ff0577ac */ /* 0x000e6e0008000800 */
[----:B------:R-:W0:Y:S02]  /*0040*/  LDC R0, c[0x0][0x360] ;  /* 0x0000d800ff007b82 */ /* 0x000e240000000800 */
[----:B0-----:R-:W-:-:S05]  /*0050*/  IMAD R5, R0, UR4, R5 ;  /* 0x0000000400057c24 */ /* 0x001fca000f8e0205 */
[----:B-1----:R-:W-:-:S13]  /*0060*/  ISETP.GE.AND P0, PT, R5, UR5, PT ;  /* 0x0000000505007c0c */ /* 0x002fda000bf06270 */
[----:B------:R-:W-:Y:S05]  /*0070*/  @P0 EXIT ;  /* 0x000000000000094d */ /* 0x000fea0003800000 */
[----:B------:R-:W0:Y:S01]  /*0080*/  LDC.64 R2, c[0x0][0x380] ;  /* 0x0000e000ff027b82 */ /* 0x000e220000000a00 */
[----:B------:R-:W1:Y:S01]  /*0090*/  LDCU.64 UR4, c[0x0][0x358] ;  /* 0x00006b00ff0477ac */ /* 0x000e620008000a00 */
[----:B0-----:R-:W-:-:S05]  /*00a0*/  IMAD.WIDE R2, R5, 0x4, R2 ;  /* 0x0000000405027825 */ /* 0x001fca00078e0202 */
[----:B-1----:R-:W2:Y:S01]  /*00b0*/  LDG.E R0, desc[UR4][R2.64+0x4] ;  /* 0x0000040402007981 */ /* 0x002ea2000c1e1900 */
[----:B------:R-:W-:Y:S06]  /*00c0*/  BAR.SYNC.DEFER_BLOCKING 0x0 ;  /* 0x0000000000007b1d */ /* 0x000fec0000010000 */
[----:B--2---:R-:W0:Y:S02]  /*00d0*/  F2I.TRUNC.NTZ R0, R0 ;  /* 0x0000000000007305 */ /* 0x004e24000020f100 */
[----:B0-----:R-:W-:-:S05]  /*00e0*/  I2FP.F32.S32 R5, R0 ;  /* 0x0000000000057245 */ /* 0x001fca0000201400 */
[----:B------:R-:W-:Y:S01]  /*00f0*/  STG.E desc[UR4][R2.64], R5 ;  /* 0x0000000502007986 */ /* 0x000fe2000c101904 */
[----:B------:R-:W-:Y:S06]  /*0100*/  BAR.SYNC.DEFER_BLOCKING 0x0 ;  /* 0x0000000000007b1d */ /* 0x000fec0000010000 */
[----:B------:R-:W-:Y:S05]  /*0110*/  EXIT ;  /* 0x000000000000794d */ /* 0x000fea0003800000 */
.L_x_0:
[----:B------:R-:W-:-:S00]  /*0120*/  BRA `(.L_x_0) ;  /* 0xfffffffc00fc7947 */ /* 0x000fc0000383ffff */
[----:B------:R-:W-:-:S00]  /*0130*/  NOP ;  /* 0x0000000000007918 */ /* 0x000fc00000000000 */
        /* <DEDUP_REMOVED lines=12> */
.L_x_1:


//--------------------- .nv.shared.reserved.0     --------------------------
	.section	.nv.shared.reserved.0,"aw",@nobits
	.weak		__nv_reservedSMEM_offset_0_alias
	.size		__nv_reservedSMEM_offset_0_alias, 0, 64
	.other		__nv_reservedSMEM_offset_0_alias,@"STO_CUDA_RESERVED_SHARED STV_DEFAULT"
__nv_reservedSMEM_offset_0_alias:
	.zero		0
	.zero		64


//--------------------- .nv.constant0._Z9shiftLeftPfi --------------------------
	.section	.nv.constant0._Z9shiftLeftPfi,"a",@progbits
	.sectionflags	@""
	.align	4
.nv.constant0._Z9shiftLeftPfi:
	.zero		908


//--------------------- SYMBOLS --------------------------

	.type		.nv.reservedSmem.offset0,@object
	.size		.nv.reservedSmem.offset0,0x4
